//
// Generated by NVIDIA NVVM Compiler
//
// Compiler Build ID: CL-36424714
// Cuda compilation tools, release 13.0, V13.0.88
// Based on NVVM 20.0.0
//

.version 9.0
.target sm_100
.address_size 64

	// .globl	_Z11mult_matrixPA250_iS0_S0_

.visible .entry _Z11mult_matrixPA250_iS0_S0_(
	.param .u64 .ptr .align 1 _Z11mult_matrixPA250_iS0_S0__param_0,
	.param .u64 .ptr .align 1 _Z11mult_matrixPA250_iS0_S0__param_1,
	.param .u64 .ptr .align 1 _Z11mult_matrixPA250_iS0_S0__param_2
)
{
	.reg .pred 	%p<5>;
	.reg .b32 	%r<23>;
	.reg .b64 	%rd<20>;

	ld.param.u64 	%rd8, [_Z11mult_matrixPA250_iS0_S0__param_0];
	ld.param.u64 	%rd9, [_Z11mult_matrixPA250_iS0_S0__param_1];
	ld.param.u64 	%rd10, [_Z11mult_matrixPA250_iS0_S0__param_2];
	mov.u32 	%r8, %ntid.x;
	mov.u32 	%r9, %ctaid.x;
	mov.u32 	%r10, %tid.x;
	mad.lo.s32 	%r1, %r8, %r9, %r10;
	mov.u32 	%r11, %ntid.y;
	mov.u32 	%r12, %ctaid.y;
	mov.u32 	%r13, %tid.y;
	mad.lo.s32 	%r14, %r11, %r12, %r13;
	setp.gt.s32 	%p1, %r1, 249;
	setp.gt.u32 	%p2, %r14, 249;
	or.pred  	%p3, %p1, %p2;
	@%p3 bra 	$L__BB0_3;
	cvta.to.global.u64 	%rd11, %rd8;
	cvta.to.global.u64 	%rd12, %rd9;
	cvta.to.global.u64 	%rd13, %rd10;
	mul.wide.u32 	%rd14, %r14, 4;
	add.s64 	%rd19, %rd12, %rd14;
	mul.wide.s32 	%rd15, %r1, 1000;
	add.s64 	%rd16, %rd13, %rd15;
	add.s64 	%rd2, %rd16, %rd14;
	ld.global.u32 	%r21, [%rd2];
	add.s64 	%rd17, %rd15, %rd11;
	add.s64 	%rd18, %rd17, 4;
	mov.b32 	%r22, 0;
$L__BB0_2:
	ld.global.u32 	%r16, [%rd18+-4];
	ld.global.u32 	%r17, [%rd19];
	mad.lo.s32 	%r18, %r17, %r16, %r21;
	st.global.u32 	[%rd2], %r18;
	ld.global.u32 	%r19, [%rd18];
	ld.global.u32 	%r20, [%rd19+1000];
	mad.lo.s32 	%r21, %r20, %r19, %r18;
	st.global.u32 	[%rd2], %r21;
	add.s32 	%r22, %r22, 2;
	add.s64 	%rd19, %rd19, 2000;
	add.s64 	%rd18, %rd18, 8;
	setp.ne.s32 	%p4, %r22, 250;
	@%p4 bra 	$L__BB0_2;
$L__BB0_3:
	ret;

}


// ===== COMPILED SASS (sm_100) =====

	.target	sm_100

	.elftype	@"ET_EXEC"


//--------------------- .note.nv.tkinfo           --------------------------
	.section	.note.nv.tkinfo,"",@"SHT_NOTE"
	.sectionflags	@"SHF_NOTE_NV_TKINFO"
	.tkinfo
        /*0018*/ 	.word	0x00000002
        /*0030*/ 	.string	""
        /*0030*/ 	.string	"ptxas"
        /*0030*/ 	.string	"Cuda compilation tools, release 13.0, V13.0.88"
        /*0030*/ 	.string	"Build cuda_13.0.r13.0/compiler.36424714_0"
        /*0030*/ 	.string	"-arch sm_100 -m 64 "



//--------------------- .note.nv.cuinfo           --------------------------
	.section	.note.nv.cuinfo,"",@"SHT_NOTE"
	.sectionflags	@"SHF_NOTE_NV_CUINFO"
        /*0018*/ 	.short	0x0002
        /*001a*/ 	.short	0x0064
        /*001c*/ 	.short	0x0082
	.zero		2


//--------------------- .nv.info                  --------------------------
	.section	.nv.info,"",@"SHT_CUDA_INFO"
	.align	4


	//----- nvinfo : EIATTR_REGCOUNT
	.align		4
        /*0000*/ 	.byte	0x04, 0x2f
        /*0002*/ 	.short	(.L_1 - .L_0)
	.align		4
.L_0:
        /*0004*/ 	.word	index@(_Z11mult_matrixPA250_iS0_S0_)
        /*0008*/ 	.word	0x00000012


	//----- nvinfo : EIATTR_FRAME_SIZE
	.align		4
.L_1:
        /*000c*/ 	.byte	0x04, 0x11
        /*000e*/ 	.short	(.L_3 - .L_2)
	.align		4
.L_2:
        /*0010*/ 	.word	index@(_Z11mult_matrixPA250_iS0_S0_)
        /*0014*/ 	.word	0x00000000


	//----- nvinfo : EIATTR_MIN_STACK_SIZE
	.align		4
.L_3:
        /*0018*/ 	.byte	0x04, 0x12
        /*001a*/ 	.short	(.L_5 - .L_4)
	.align		4
.L_4:
        /*001c*/ 	.word	index@(_Z11mult_matrixPA250_iS0_S0_)
        /*0020*/ 	.word	0x00000000
.L_5:


//--------------------- .nv.compat                --------------------------
	.section	.nv.compat,"",@"SHT_CUDA_COMPAT_INFO"
	.align	4
        /*0000*/ 	.byte	0x02, 0x09, 0x00, 0x00, 0x02, 0x02, 0x01, 0x00, 0x02, 0x05, 0x05, 0x00, 0x03, 0x07, 0x01, 0x01
        /*0010*/ 	.byte	0x02, 0x03, 0x00, 0x00, 0x02, 0x06, 0x01, 0x00, 0x04, 0x0b, 0x08, 0x00, 0x09, 0x00, 0x00, 0x00
        /*0020*/ 	.byte	0x00, 0x00, 0x00, 0x00


//--------------------- .nv.info._Z11mult_matrixPA250_iS0_S0_ --------------------------
	.section	.nv.info._Z11mult_matrixPA250_iS0_S0_,"",@"SHT_CUDA_INFO"
	.sectionflags	@""
	.align	4


	//----- nvinfo : EIATTR_CUDA_API_VERSION
	.align		4
        /*0000*/ 	.byte	0x04, 0x37
        /*0002*/ 	.short	(.L_7 - .L_6)
.L_6:
        /*0004*/ 	.word	0x00000082


	//----- nvinfo : EIATTR_KPARAM_INFO
	.align		4
.L_7:
        /*0008*/ 	.byte	0x04, 0x17
        /*000a*/ 	.short	(.L_9 - .L_8)
.L_8:
        /*000c*/ 	.word	0x00000000
        /*0010*/ 	.short	0x0002
        /*0012*/ 	.short	0x0010
        /*0014*/ 	.byte	0x00, 0xf5, 0x21, 0x00


	//----- nvinfo : EIATTR_KPARAM_INFO
	.align		4
.L_9:
        /*0018*/ 	.byte	0x04, 0x17
        /*001a*/ 	.short	(.L_11 - .L_10)
.L_10:
        /*001c*/ 	.word	0x00000000
        /*0020*/ 	.short	0x0001
        /*0022*/ 	.short	0x0008
        /*0024*/ 	.byte	0x00, 0xf5, 0x21, 0x00


	//----- nvinfo : EIATTR_KPARAM_INFO
	.align		4
.L_11:
        /*0028*/ 	.byte	0x04, 0x17
        /*002a*/ 	.short	(.L_13 - .L_12)
.L_12:
        /*002c*/ 	.word	0x00000000
        /*0030*/ 	.short	0x0000
        /*0032*/ 	.short	0x0000
        /*0034*/ 	.byte	0x00, 0xf5, 0x21, 0x00


	//----- nvinfo : EIATTR_SPARSE_MMA_MASK
	.align		4
.L_13:
        /*0038*/ 	.byte	0x03, 0x50
        /*003a*/ 	.short	0x0000


	//----- nvinfo : EIATTR_MAXREG_COUNT
	.align		4
        /*003c*/ 	.byte	0x03, 0x1b
        /*003e*/ 	.short	0x00ff


	//----- nvinfo : EIATTR_MERCURY_ISA_VERSION
	.align		4
        /*0040*/ 	.byte	0x03, 0x5f
        /*0042*/ 	.short	0x0101


	//----- nvinfo : EIATTR_VRC_CTA_INIT_COUNT
	.align		4
        /*0044*/ 	.byte	0x02, 0x4a
	.zero		1
	.zero		1


	//----- nvinfo : EIATTR_EXIT_INSTR_OFFSETS
	.align		4
        /*0048*/ 	.byte	0x04, 0x1c
        /*004a*/ 	.short	(.L_15 - .L_14)


	//   ....[0]....
.L_14:
        /*004c*/ 	.word	0x000000b0


	//   ....[1]....
        /*0050*/ 	.word	0x00000ec0


	//----- nvinfo : EIATTR_CBANK_PARAM_SIZE
	.align		4
.L_15:
        /*0054*/ 	.byte	0x03, 0x19
        /*0056*/ 	.short	0x0018


	//----- nvinfo : EIATTR_PARAM_CBANK
	.align		4
        /*0058*/ 	.byte	0x04, 0x0a
        /*005a*/ 	.short	(.L_17 - .L_16)
	.align		4
.L_16:
        /*005c*/ 	.word	index@(.nv.constant0._Z11mult_matrixPA250_iS0_S0_)
        /*0060*/ 	.short	0x0380
        /*0062*/ 	.short	0x0018


	//----- nvinfo : EIATTR_SW_WAR
	.align		4
.L_17:
        /*0064*/ 	.byte	0x04, 0x36
        /*0066*/ 	.short	(.L_19 - .L_18)
.L_18:
        /*0068*/ 	.word	0x00000008
.L_19:


//--------------------- .nv.callgraph             --------------------------
	.section	.nv.callgraph,"",@"SHT_CUDA_CALLGRAPH"
	.align	4
	.sectionentsize	8
	.align		4
        /*0000*/ 	.word	0x00000000
	.align		4
        /*0004*/ 	.word	0xffffffff
	.align		4
        /*0008*/ 	.word	0x00000000
	.align		4
        /*000c*/ 	.word	0xfffffffe
	.align		4
        /*0010*/ 	.word	0x00000000
	.align		4
        /*0014*/ 	.word	0xfffffffd
	.align		4
        /*0018*/ 	.word	0x00000000
	.align		4
        /*001c*/ 	.word	0xfffffffc


//--------------------- .text._Z11mult_matrixPA250_iS0_S0_ --------------------------
	.section	.text._Z11mult_matrixPA250_iS0_S0_,"ax",@progbits
	.align	128
        .global         _Z11mult_matrixPA250_iS0_S0_
        .type           _Z11mult_matrixPA250_iS0_S0_,@function
        .size           _Z11mult_matrixPA250_iS0_S0_,(.L_x_2 - _Z11mult_matrixPA250_iS0_S0_)
        .other          _Z11mult_matrixPA250_iS0_S0_,@"STO_CUDA_ENTRY STV_DEFAULT"
_Z11mult_matrixPA250_iS0_S0_:
.text._Z11mult_matrixPA250_iS0_S0_:
[----:B------:R-:W-:Y:S01]  /*0000*/  LDC R1, c[0x0][0x37c] ;  /* 0x0000df00ff017b82 */ /* 0x000fe20000000800 */
[----:B------:R-:W0:Y:S01]  /*0010*/  S2R R11, SR_CTAID.Y ;  /* 0x00000000000b7919 */ /* 0x000e220000002600 */
[----:B------:R-:W1:Y:S01]  /*0020*/  LDCU UR4, c[0x0][0x360] ;  /* 0x00006c00ff0477ac */ /* 0x000e620008000800 */
[----:B------:R-:W0:Y:S01]  /*0030*/  S2R R2, SR_TID.Y ;  /* 0x0000000000027919 */ /* 0x000e220000002200 */
[----:B------:R-:W0:Y:S01]  /*0040*/  LDCU UR5, c[0x0][0x364] ;  /* 0x00006c80ff0577ac */ /* 0x000e220008000800 */
[----:B------:R-:W1:Y:S01]  /*0050*/  S2R R9, SR_CTAID.X ;  /* 0x0000000000097919 */ /* 0x000e620000002500 */
[----:B------:R-:W1:Y:S01]  /*0060*/  S2R R0, SR_TID.X ;  /* 0x0000000000007919 */ /* 0x000e620000002100 */
[----:B0-----:R-:W-:-:S05]  /*0070*/  IMAD R11, R11, UR5, R2 ;  /* 0x000000050b0b7c24 */ /* 0x001fca000f8e0202 */
[----:B------:R-:W-:Y:S01]  /*0080*/  ISETP.GT.U32.AND P0, PT, R11, 0xf9, PT ;  /* 0x000000f90b00780c */ /* 0x000fe20003f04070 */
[----:B-1----:R-:W-:-:S05]  /*0090*/  IMAD R9, R9, UR4, R0 ;  /* 0x0000000409097c24 */ /* 0x002fca000f8e0200 */
[----:B------:R-:W-:-:S13]  /*00a0*/  ISETP.GT.OR P0, PT, R9, 0xf9, P0 ;  /* 0x000000f90900780c */ /* 0x000fda0000704670 */
[----:B------:R-:W-:Y:S05]  /*00b0*/  @P0 EXIT ;  /* 0x000000000000094d */ /* 0x000fea0003800000 */
[----:B------:R-:W0:Y:S01]  /*00c0*/  LDC.64 R2, c[0x0][0x390] ;  /* 0x0000e400ff027b82 */ /* 0x000e220000000a00 */
[----:B------:R-:W1:Y:S07]  /*00d0*/  LDCU.64 UR6, c[0x0][0x358] ;  /* 0x00006b00ff0677ac */ /* 0x000e6e0008000a00 */
[----:B------:R-:W2:Y:S08]  /*00e0*/  LDC.64 R6, c[0x0][0x380] ;  /* 0x0000e000ff067b82 */ /* 0x000eb00000000a00 */
[----:B------:R-:W3:Y:S01]  /*00f0*/  LDC.64 R4, c[0x0][0x388] ;  /* 0x0000e200ff047b82 */ /* 0x000ee20000000a00 */
[----:B0-----:R-:W-:-:S04]  /*0100*/  IMAD.WIDE R2, R9, 0x3e8, R2 ;  /* 0x000003e809027825 */ /* 0x001fc800078e0202 */
[----:B------:R-:W-:-:S05]  /*0110*/  IMAD.WIDE.U32 R2, R11, 0x4, R2 ;  /* 0x000000040b027825 */ /* 0x000fca00078e0002 */
[----:B-1----:R0:W5:Y:S01]  /*0120*/  LDG.E R13, desc[UR6][R2.64] ;  /* 0x00000006020d7981 */ /* 0x002162000c1e1900 */
[----:B--2---:R-:W-:Y:S01]  /*0130*/  IMAD.WIDE R6, R9, 0x3e8, R6 ;  /* 0x000003e809067825 */ /* 0x004fe200078e0206 */
[----:B------:R-:W-:-:S03]  /*0140*/  UMOV UR4, URZ ;  /* 0x000000ff00047c82 */ /* 0x000fc60008000000 */
[----:B---3--:R-:W-:Y:S01]  /*0150*/  IMAD.WIDE.U32 R4, R11, 0x4, R4 ;  /* 0x000000040b047825 */ /* 0x008fe200078e0004 */
[----:B------:R-:W-:-:S04]  /*0160*/  IADD3 R0, P0, PT, R6, 0x4, RZ ;  /* 0x0000000406007810 */ /* 0x000fc80007f1e0ff */
[----:B------:R-:W-:Y:S02]  /*0170*/  IADD3.X R11, PT, PT, RZ, R7, RZ, P0, !PT ;  /* 0x00000007ff0b7210 */ /* 0x000fe400007fe4ff */
[----:B------:R-:W-:Y:S02]  /*0180*/  MOV R8, R4 ;  /* 0x0000000400087202 */ /* 0x000fe40000000f00 */
[----:B0-----:R-:W-:-:S07]  /*0190*/  MOV R7, R5 ;  /* 0x0000000500077202 */ /* 0x001fce0000000f00 */
.L_x_0:
[----:B------:R-:W-:Y:S02]  /*01a0*/  MOV R6, R8 ;  /* 0x0000000800067202 */ /* 0x000fe40000000f00 */
[----:B------:R-:W-:Y:S02]  /*01b0*/  MOV R4, R0 ;  /* 0x0000000000047202 */ /* 0x000fe40000000f00 */
[----:B------:R-:W-:Y:S01]  /*01c0*/  MOV R5, R11 ;  /* 0x0000000b00057202 */ /* 0x000fe20000000f00 */
[----:B--2---:R-:W2:Y:S04]  /*01d0*/  LDG.E R8, desc[UR6][R6.64] ;  /* 0x0000000606087981 */ /* 0x004ea8000c1e1900 */
[----:B------:R-:W2:Y:S02]  /*01e0*/  LDG.E R0, desc[UR6][R4.64+-0x4] ;  /* 0xfffffc0604007981 */ /* 0x000ea4000c1e1900 */
[----:B--2--5:R-:W-:-:S05]  /*01f0*/  IMAD R13, R0, R8, R13 ;  /* 0x00000008000d7224 */ /* 0x024fca00078e020d */
[----:B------:R0:W-:Y:S04]  /*0200*/  STG.E desc[UR6][R2.64], R13 ;  /* 0x0000000d02007986 */ /* 0x0001e8000c101906 */
[----:B------:R-:W2:Y:S04]  /*0210*/  LDG.E R0, desc[UR6][R4.64] ;  /* 0x0000000604007981 */ /* 0x000ea8000c1e1900 */
[----:B------:R-:W2:Y:S02]  /*0220*/  LDG.E R8, desc[UR6][R6.64+0x3e8] ;  /* 0x0003e80606087981 */ /* 0x000ea4000c1e1900 */
[----:B--2---:R-:W-:-:S05]  /*0230*/  IMAD R9, R0, R8, R13 ;  /* 0x0000000800097224 */ /* 0x004fca00078e020d */
[----:B------:R1:W-:Y:S04]  /*0240*/  STG.E desc[UR6][R2.64], R9 ;  /* 0x0000000902007986 */ /* 0x0003e8000c101906 */
[----:B------:R-:W2:Y:S04]  /*0250*/  LDG.E R0, desc[UR6][R4.64+0x4] ;  /* 0x0000040604007981 */ /* 0x000ea8000c1e1900 */
[----:B------:R-:W2:Y:S02]  /*0260*/  LDG.E R8, desc[UR6][R6.64+0x7d0] ;  /* 0x0007d00606087981 */ /* 0x000ea4000c1e1900 */
[----:B--2---:R-:W-:-:S05]  /*0270*/  IMAD R11, R0, R8, R9 ;  /* 0x00000008000b7224 */ /* 0x004fca00078e0209 */
[----:B------:R2:W-:Y:S04]  /*0280*/  STG.E desc[UR6][R2.64], R11 ;  /* 0x0000000b02007986 */ /* 0x0005e8000c101906 */
[----:B------:R-:W0:Y:S04]  /*0290*/  LDG.E R0, desc[UR6][R4.64+0x8] ;  /* 0x0000080604007981 */ /* 0x000e28000c1e1900 */
[----:B------:R-:W0:Y:S02]  /*02a0*/  LDG.E R8, desc[UR6][R6.64+0xbb8] ;  /* 0x000bb80606087981 */ /* 0x000e24000c1e1900 */
[----:B0-----:R-:W-:-:S05]  /*02b0*/  IMAD R13, R0, R8, R11 ;  /* 0x00000008000d7224 */ /* 0x001fca00078e020b */
[----:B------:R0:W-:Y:S04]  /*02c0*/  STG.E desc[UR6][R2.64], R13 ;  /* 0x0000000d02007986 */ /* 0x0001e8000c101906 */
[----:B------:R-:W1:Y:S04]  /*02d0*/  LDG.E R0, desc[UR6][R4.64+0xc] ;  /* 0x00000c0604007981 */ /* 0x000e68000c1e1900 */
[----:B------:R-:W1:Y:S02]  /*02e0*/  LDG.E R8, desc[UR6][R6.64+0xfa0] ;  /* 0x000fa00606087981 */ /* 0x000e64000c1e1900 */
[----:B-1----:R-:W-:-:S05]  /*02f0*/  IMAD R9, R0, R8, R13 ;  /* 0x0000000800097224 */ /* 0x002fca00078e020d */
        /* <DEDUP_REMOVED lines=156> */
[----:B------:R-:W-:Y:S04]  /*0cc0*/  STG.E desc[UR6][R2.64], R9 ;  /* 0x0000000902007986 */ /* 0x000fe8000c101906 */
        /* <DEDUP_REMOVED lines=8> */
[----:B------:R-:W2:Y:S04]  /*0d50*/  LDG.E R0, desc[UR6][R4.64+0xb4] ;  /* 0x0000b40604007981 */ /* 0x000ea8000c1e1900 */
[----:B------:R-:W2:Y:S02]  /*0d60*/  LDG.E R8, desc[UR6][R6.64+0xb3b0] ;  /* 0x00b3b00606087981 */ /* 0x000ea4000c1e1900 */
[----:B--2---:R-:W-:-:S05]  /*0d70*/  IMAD R15, R0, R8, R13 ;  /* 0x00000008000f7224 */ /* 0x004fca00078e020d */
[----:B------:R-:W-:Y:S04]  /*0d80*/  STG.E desc[UR6][R2.64], R15 ;  /* 0x0000000f02007986 */ /* 0x000fe8000c101906 */
        /* <DEDUP_REMOVED lines=8> */
[----:B------:R-:W3:Y:S04]  /*0e10*/  LDG.E R0, desc[UR6][R4.64+0xc0] ;  /* 0x0000c00604007981 */ /* 0x000ee8000c1e1900 */
[----:B0-----:R0:W3:Y:S01]  /*0e20*/  LDG.E R13, desc[UR6][R6.64+0xbf68] ;  /* 0x00bf6806060d7981 */ /* 0x0010e2000c1e1900 */
[----:B------:R-:W-:-:S04]  /*0e30*/  UIADD3 UR4, UPT, UPT, UR4, 0x32, URZ ;  /* 0x0000003204047890 */ /* 0x000fc8000fffe0ff */
[----:B------:R-:W-:Y:S01]  /*0e40*/  UISETP.NE.AND UP0, UPT, UR4, 0xfa, UPT ;  /* 0x000000fa0400788c */ /* 0x000fe2000bf05270 */
[----:B------:R-:W-:-:S04]  /*0e50*/  IADD3 R8, P0, PT, R6, 0xc350, RZ ;  /* 0x0000c35006087810 */ /* 0x000fc80007f1e0ff */
[----:B0-----:R-:W-:Y:S01]  /*0e60*/  IADD3.X R7, PT, PT, RZ, R7, RZ, P0, !PT ;  /* 0x00000007ff077210 */ /* 0x001fe200007fe4ff */
[----:B---3--:R-:W-:-:S05]  /*0e70*/  IMAD R13, R0, R13, R9 ;  /* 0x0000000d000d7224 */ /* 0x008fca00078e0209 */
[----:B------:R2:W-:Y:S01]  /*0e80*/  STG.E desc[UR6][R2.64], R13 ;  /* 0x0000000d02007986 */ /* 0x0005e2000c101906 */
[----:B------:R-:W-:-:S04]  /*0e90*/  IADD3 R0, P1, PT, R4, 0xc8, RZ ;  /* 0x000000c804007810 */ /* 0x000fc80007f3e0ff */
[----:B-1----:R-:W-:Y:S01]  /*0ea0*/  IADD3.X R11, PT, PT, RZ, R5, RZ, P1, !PT ;  /* 0x00000005ff0b7210 */ /* 0x002fe20000ffe4ff */
[----:B------:R-:W-:Y:S08]  /*0eb0*/  BRA.U UP0, `(.L_x_0) ;  /* 0xfffffff100b87547 */ /* 0x000ff0000b83ffff */
[----:B------:R-:W-:Y:S05]  /*0ec0*/  EXIT ;  /* 0x000000000000794d */ /* 0x000fea0003800000 */
.L_x_1:
[----:B------:R-:W-:-:S00]  /*0ed0*/  BRA `(.L_x_1) ;  /* 0xfffffffc00fc7947 */ /* 0x000fc0000383ffff */
[----:B------:R-:W-:-:S00]  /*0ee0*/  NOP ;  /* 0x0000000000007918 */ /* 0x000fc00000000000 */
        /* <DEDUP_REMOVED lines=9> */
.L_x_2:


//--------------------- .nv.shared.reserved.0     --------------------------
	.section	.nv.shared.reserved.0,"aw",@nobits
	.weak		__nv_reservedSMEM_offset_0_alias
	.size		__nv_reservedSMEM_offset_0_alias, 0, 64
	.other		__nv_reservedSMEM_offset_0_alias,@"STO_CUDA_RESERVED_SHARED STV_DEFAULT"
__nv_reservedSMEM_offset_0_alias:
	.zero		0
	.zero		64


//--------------------- .nv.constant0._Z11mult_matrixPA250_iS0_S0_ --------------------------
	.section	.nv.constant0._Z11mult_matrixPA250_iS0_S0_,"a",@progbits
	.sectionflags	@""
	.align	4
.nv.constant0._Z11mult_matrixPA250_iS0_S0_:
	.zero		920


//--------------------- SYMBOLS --------------------------

	.type		.nv.reservedSmem.offset0,@object
	.size		.nv.reservedSmem.offset0,0x4
